//
// Generated by NVIDIA NVVM Compiler
//
// Compiler Build ID: CL-36424714
// Cuda compilation tools, release 13.0, V13.0.88
// Based on NVVM 20.0.0
//

.version 9.0
.target sm_100
.address_size 64

	// .globl	_Z24game_of_life_step_kernelPKmPmii

.visible .entry _Z24game_of_life_step_kernelPKmPmii(
	.param .u64 .ptr .align 1 _Z24game_of_life_step_kernelPKmPmii_param_0,
	.param .u64 .ptr .align 1 _Z24game_of_life_step_kernelPKmPmii_param_1,
	.param .u32 _Z24game_of_life_step_kernelPKmPmii_param_2,
	.param .u32 _Z24game_of_life_step_kernelPKmPmii_param_3
)
{
	.reg .pred 	%p<16>;
	.reg .b32 	%r<47>;
	.reg .b64 	%rd<98>;

	ld.param.u64 	%rd24, [_Z24game_of_life_step_kernelPKmPmii_param_0];
	ld.param.u64 	%rd23, [_Z24game_of_life_step_kernelPKmPmii_param_1];
	ld.param.u32 	%r8, [_Z24game_of_life_step_kernelPKmPmii_param_2];
	ld.param.u32 	%r7, [_Z24game_of_life_step_kernelPKmPmii_param_3];
	cvta.to.global.u64 	%rd1, %rd24;
	mov.u32 	%r9, %ctaid.x;
	mov.u32 	%r10, %ntid.x;
	mov.u32 	%r11, %tid.x;
	mad.lo.s32 	%r1, %r9, %r10, %r11;
	mov.u32 	%r12, %ctaid.y;
	mov.u32 	%r13, %ntid.y;
	mov.u32 	%r14, %tid.y;
	mad.lo.s32 	%r15, %r12, %r13, %r14;
	setp.ge.s32 	%p1, %r1, %r7;
	setp.ge.s32 	%p2, %r15, %r8;
	or.pred  	%p3, %p1, %p2;
	@%p3 bra 	$L__BB0_16;
	mad.lo.s32 	%r3, %r7, %r15, %r1;
	setp.lt.s32 	%p4, %r1, 1;
	add.s32 	%r4, %r1, 1;
	add.s32 	%r5, %r15, 1;
	mul.wide.s32 	%rd26, %r3, 8;
	add.s64 	%rd2, %rd1, %rd26;
	mov.b64 	%rd89, 0;
	@%p4 bra 	$L__BB0_3;
	ld.global.nc.u64 	%rd89, [%rd2+-8];
$L__BB0_3:
	setp.ge.s32 	%p5, %r4, %r7;
	ld.global.nc.u64 	%rd5, [%rd2];
	mov.b64 	%rd90, 0;
	@%p5 bra 	$L__BB0_5;
	ld.global.nc.u64 	%rd90, [%rd2+8];
$L__BB0_5:
	setp.eq.s32 	%p6, %r15, 0;
	setp.lt.s32 	%p7, %r1, 1;
	sub.s32 	%r16, %r3, %r7;
	mul.wide.s32 	%rd28, %r16, 8;
	add.s64 	%rd8, %rd1, %rd28;
	or.pred  	%p8, %p6, %p7;
	@%p8 bra 	$L__BB0_7;
	ld.global.nc.u64 	%rd93, [%rd8+-8];
	bra.uni 	$L__BB0_8;
$L__BB0_7:
	setp.eq.s32 	%p9, %r15, 0;
	mov.b64 	%rd93, 0;
	mov.u64 	%rd92, %rd93;
	mov.u64 	%rd94, %rd93;
	@%p9 bra 	$L__BB0_10;
$L__BB0_8:
	setp.ge.s32 	%p10, %r4, %r7;
	ld.global.nc.u64 	%rd92, [%rd8];
	mov.b64 	%rd94, 0;
	@%p10 bra 	$L__BB0_10;
	ld.global.nc.u64 	%rd94, [%rd8+8];
$L__BB0_10:
	setp.ge.u32 	%p11, %r5, %r8;
	setp.lt.s32 	%p12, %r1, 1;
	mul.wide.s32 	%rd32, %r7, 8;
	add.s64 	%rd16, %rd2, %rd32;
	mov.b64 	%rd95, 0;
	or.pred  	%p13, %p12, %p11;
	@%p13 bra 	$L__BB0_12;
	ld.global.nc.u64 	%rd95, [%rd16+-8];
$L__BB0_12:
	setp.ge.u32 	%p14, %r5, %r8;
	mov.b64 	%rd96, 0;
	mov.u64 	%rd97, %rd96;
	@%p14 bra 	$L__BB0_15;
	setp.ge.s32 	%p15, %r4, %r7;
	ld.global.nc.u64 	%rd96, [%rd16];
	@%p15 bra 	$L__BB0_15;
	ld.global.nc.u64 	%rd97, [%rd16+8];
$L__BB0_15:
	mov.b64 	{%r17, %r18}, %rd93;
	mov.b64 	{%r19, %r20}, %rd92;
	shf.l.wrap.b32 	%r21, %r18, %r19, 1;
	shf.l.wrap.b32 	%r22, %r19, %r20, 1;
	mov.b64 	%rd35, {%r21, %r22};
	mov.b64 	{%r23, %r24}, %rd94;
	shf.l.wrap.b32 	%r25, %r20, %r23, 31;
	shf.l.wrap.b32 	%r26, %r19, %r20, 31;
	mov.b64 	%rd36, {%r26, %r25};
	mov.b64 	{%r27, %r28}, %rd89;
	mov.b64 	{%r29, %r30}, %rd5;
	shf.l.wrap.b32 	%r31, %r28, %r29, 1;
	shf.l.wrap.b32 	%r32, %r29, %r30, 1;
	mov.b64 	%rd37, {%r31, %r32};
	mov.b64 	{%r33, %r34}, %rd90;
	shf.l.wrap.b32 	%r35, %r30, %r33, 31;
	shf.l.wrap.b32 	%r36, %r29, %r30, 31;
	mov.b64 	%rd38, {%r36, %r35};
	mov.b64 	{%r37, %r38}, %rd95;
	mov.b64 	{%r39, %r40}, %rd96;
	shf.l.wrap.b32 	%r41, %r38, %r39, 1;
	shf.l.wrap.b32 	%r42, %r39, %r40, 1;
	mov.b64 	%rd39, {%r41, %r42};
	mov.b64 	{%r43, %r44}, %rd97;
	shf.l.wrap.b32 	%r45, %r40, %r43, 31;
	shf.l.wrap.b32 	%r46, %r39, %r40, 31;
	mov.b64 	%rd40, {%r46, %r45};
	xor.b64  	%rd41, %rd35, %rd92;
	and.b64  	%rd42, %rd35, %rd92;
	xor.b64  	%rd43, %rd41, %rd36;
	and.b64  	%rd44, %rd41, %rd36;
	xor.b64  	%rd45, %rd44, %rd42;
	xor.b64  	%rd46, %rd43, %rd37;
	and.b64  	%rd47, %rd43, %rd37;
	xor.b64  	%rd48, %rd45, %rd47;
	and.b64  	%rd49, %rd47, %rd42;
	xor.b64  	%rd50, %rd46, %rd38;
	and.b64  	%rd51, %rd46, %rd38;
	xor.b64  	%rd52, %rd48, %rd51;
	and.b64  	%rd53, %rd51, %rd45;
	xor.b64  	%rd54, %rd53, %rd49;
	and.b64  	%rd55, %rd53, %rd49;
	xor.b64  	%rd56, %rd39, %rd50;
	and.b64  	%rd57, %rd39, %rd50;
	xor.b64  	%rd58, %rd57, %rd52;
	and.b64  	%rd59, %rd57, %rd48;
	xor.b64  	%rd60, %rd59, %rd54;
	and.b64  	%rd61, %rd59, %rd54;
	xor.b64  	%rd62, %rd61, %rd55;
	xor.b64  	%rd63, %rd56, %rd96;
	and.b64  	%rd64, %rd56, %rd96;
	xor.b64  	%rd65, %rd58, %rd64;
	and.b64  	%rd66, %rd64, %rd52;
	xor.b64  	%rd67, %rd60, %rd66;
	and.b64  	%rd68, %rd60, %rd66;
	xor.b64  	%rd69, %rd62, %rd68;
	xor.b64  	%rd70, %rd63, %rd40;
	and.b64  	%rd71, %rd63, %rd40;
	xor.b64  	%rd72, %rd65, %rd71;
	and.b64  	%rd73, %rd71, %rd58;
	xor.b64  	%rd74, %rd67, %rd73;
	and.b64  	%rd75, %rd67, %rd73;
	xor.b64  	%rd76, %rd69, %rd75;
	or.b64  	%rd77, %rd76, %rd74;
	not.b64 	%rd78, %rd77;
	and.b64  	%rd79, %rd70, %rd78;
	and.b64  	%rd80, %rd79, %rd65;
	or.b64  	%rd81, %rd77, %rd70;
	not.b64 	%rd82, %rd81;
	and.b64  	%rd83, %rd72, %rd82;
	and.b64  	%rd84, %rd83, %rd5;
	or.b64  	%rd85, %rd84, %rd80;
	cvta.to.global.u64 	%rd86, %rd23;
	mul.wide.s32 	%rd87, %r3, 8;
	add.s64 	%rd88, %rd86, %rd87;
	st.global.u64 	[%rd88], %rd85;
$L__BB0_16:
	ret;

}


// ===== COMPILED SASS (sm_100) =====

	.target	sm_100

	.elftype	@"ET_EXEC"


//--------------------- .note.nv.tkinfo           --------------------------
	.section	.note.nv.tkinfo,"",@"SHT_NOTE"
	.sectionflags	@"SHF_NOTE_NV_TKINFO"
	.tkinfo
        /*0018*/ 	.word	0x00000002
        /*0030*/ 	.string	""
        /*0030*/ 	.string	"ptxas"
        /*0030*/ 	.string	"Cuda compilation tools, release 13.0, V13.0.88"
        /*0030*/ 	.string	"Build cuda_13.0.r13.0/compiler.36424714_0"
        /*0030*/ 	.string	"-arch sm_100 -m 64 "



//--------------------- .note.nv.cuinfo           --------------------------
	.section	.note.nv.cuinfo,"",@"SHT_NOTE"
	.sectionflags	@"SHF_NOTE_NV_CUINFO"
        /*0018*/ 	.short	0x0002
        /*001a*/ 	.short	0x0064
        /*001c*/ 	.short	0x0082
	.zero		2


//--------------------- .nv.info                  --------------------------
	.section	.nv.info,"",@"SHT_CUDA_INFO"
	.align	4


	//----- nvinfo : EIATTR_REGCOUNT
	.align		4
        /*0000*/ 	.byte	0x04, 0x2f
        /*0002*/ 	.short	(.L_1 - .L_0)
	.align		4
.L_0:
        /*0004*/ 	.word	index@(_Z24game_of_life_step_kernelPKmPmii)
        /*0008*/ 	.word	0x0000001c


	//----- nvinfo : EIATTR_FRAME_SIZE
	.align		4
.L_1:
        /*000c*/ 	.byte	0x04, 0x11
        /*000e*/ 	.short	(.L_3 - .L_2)
	.align		4
.L_2:
        /*0010*/ 	.word	index@(_Z24game_of_life_step_kernelPKmPmii)
        /*0014*/ 	.word	0x00000000


	//----- nvinfo : EIATTR_MIN_STACK_SIZE
	.align		4
.L_3:
        /*0018*/ 	.byte	0x04, 0x12
        /*001a*/ 	.short	(.L_5 - .L_4)
	.align		4
.L_4:
        /*001c*/ 	.word	index@(_Z24game_of_life_step_kernelPKmPmii)
        /*0020*/ 	.word	0x00000000
.L_5:


//--------------------- .nv.compat                --------------------------
	.section	.nv.compat,"",@"SHT_CUDA_COMPAT_INFO"
	.align	4
        /*0000*/ 	.byte	0x02, 0x09, 0x00, 0x00, 0x02, 0x02, 0x01, 0x00, 0x02, 0x05, 0x05, 0x00, 0x03, 0x07, 0x01, 0x01
        /*0010*/ 	.byte	0x02, 0x03, 0x00, 0x00, 0x02, 0x06, 0x01, 0x00, 0x04, 0x0b, 0x08, 0x00, 0x09, 0x00, 0x00, 0x00
        /*0020*/ 	.byte	0x00, 0x00, 0x00, 0x00


//--------------------- .nv.info._Z24game_of_life_step_kernelPKmPmii --------------------------
	.section	.nv.info._Z24game_of_life_step_kernelPKmPmii,"",@"SHT_CUDA_INFO"
	.sectionflags	@""
	.align	4


	//----- nvinfo : EIATTR_CUDA_API_VERSION
	.align		4
        /*0000*/ 	.byte	0x04, 0x37
        /*0002*/ 	.short	(.L_7 - .L_6)
.L_6:
        /*0004*/ 	.word	0x00000082


	//----- nvinfo : EIATTR_KPARAM_INFO
	.align		4
.L_7:
        /*0008*/ 	.byte	0x04, 0x17
        /*000a*/ 	.short	(.L_9 - .L_8)
.L_8:
        /*000c*/ 	.word	0x00000000
        /*0010*/ 	.short	0x0003
        /*0012*/ 	.short	0x0014
        /*0014*/ 	.byte	0x00, 0xf0, 0x11, 0x00


	//----- nvinfo : EIATTR_KPARAM_INFO
	.align		4
.L_9:
        /*0018*/ 	.byte	0x04, 0x17
        /*001a*/ 	.short	(.L_11 - .L_10)
.L_10:
        /*001c*/ 	.word	0x00000000
        /*0020*/ 	.short	0x0002
        /*0022*/ 	.short	0x0010
        /*0024*/ 	.byte	0x00, 0xf0, 0x11, 0x00


	//----- nvinfo : EIATTR_KPARAM_INFO
	.align		4
.L_11:
        /*0028*/ 	.byte	0x04, 0x17
        /*002a*/ 	.short	(.L_13 - .L_12)
.L_12:
        /*002c*/ 	.word	0x00000000
        /*0030*/ 	.short	0x0001
        /*0032*/ 	.short	0x0008
        /*0034*/ 	.byte	0x00, 0xf5, 0x21, 0x00


	//----- nvinfo : EIATTR_KPARAM_INFO
	.align		4
.L_13:
        /*0038*/ 	.byte	0x04, 0x17
        /*003a*/ 	.short	(.L_15 - .L_14)
.L_14:
        /*003c*/ 	.word	0x00000000
        /*0040*/ 	.short	0x0000
        /*0042*/ 	.short	0x0000
        /*0044*/ 	.byte	0x00, 0xf5, 0x21, 0x00


	//----- nvinfo : EIATTR_SPARSE_MMA_MASK
	.align		4
.L_15:
        /*0048*/ 	.byte	0x03, 0x50
        /*004a*/ 	.short	0x0000


	//----- nvinfo : EIATTR_MAXREG_COUNT
	.align		4
        /*004c*/ 	.byte	0x03, 0x1b
        /*004e*/ 	.short	0x00ff


	//----- nvinfo : EIATTR_MERCURY_ISA_VERSION
	.align		4
        /*0050*/ 	.byte	0x03, 0x5f
        /*0052*/ 	.short	0x0101


	//----- nvinfo : EIATTR_VRC_CTA_INIT_COUNT
	.align		4
        /*0054*/ 	.byte	0x02, 0x4a
	.zero		1
	.zero		1


	//----- nvinfo : EIATTR_EXIT_INSTR_OFFSETS
	.align		4
        /*0058*/ 	.byte	0x04, 0x1c
        /*005a*/ 	.short	(.L_17 - .L_16)


	//   ....[0]....
.L_16:
        /*005c*/ 	.word	0x000000c0


	//   ....[1]....
        /*0060*/ 	.word	0x00000800


	//----- nvinfo : EIATTR_CRS_STACK_SIZE
	.align		4
.L_17:
        /*0064*/ 	.byte	0x04, 0x1e
        /*0066*/ 	.short	(.L_19 - .L_18)
.L_18:
        /*0068*/ 	.word	0x00000000


	//----- nvinfo : EIATTR_CBANK_PARAM_SIZE
	.align		4
.L_19:
        /*006c*/ 	.byte	0x03, 0x19
        /*006e*/ 	.short	0x0018


	//----- nvinfo : EIATTR_PARAM_CBANK
	.align		4
        /*0070*/ 	.byte	0x04, 0x0a
        /*0072*/ 	.short	(.L_21 - .L_20)
	.align		4
.L_20:
        /*0074*/ 	.word	index@(.nv.constant0._Z24game_of_life_step_kernelPKmPmii)
        /*0078*/ 	.short	0x0380
        /*007a*/ 	.short	0x0018


	//----- nvinfo : EIATTR_SW_WAR
	.align		4
.L_21:
        /*007c*/ 	.byte	0x04, 0x36
        /*007e*/ 	.short	(.L_23 - .L_22)
.L_22:
        /*0080*/ 	.word	0x00000008
.L_23:


//--------------------- .nv.callgraph             --------------------------
	.section	.nv.callgraph,"",@"SHT_CUDA_CALLGRAPH"
	.align	4
	.sectionentsize	8
	.align		4
        /*0000*/ 	.word	0x00000000
	.align		4
        /*0004*/ 	.word	0xffffffff
	.align		4
        /*0008*/ 	.word	0x00000000
	.align		4
        /*000c*/ 	.word	0xfffffffe
	.align		4
        /*0010*/ 	.word	0x00000000
	.align		4
        /*0014*/ 	.word	0xfffffffd
	.align		4
        /*0018*/ 	.word	0x00000000
	.align		4
        /*001c*/ 	.word	0xfffffffc


//--------------------- .text._Z24game_of_life_step_kernelPKmPmii --------------------------
	.section	.text._Z24game_of_life_step_kernelPKmPmii,"ax",@progbits
	.align	128
        .global         _Z24game_of_life_step_kernelPKmPmii
        .type           _Z24game_of_life_step_kernelPKmPmii,@function
        .size           _Z24game_of_life_step_kernelPKmPmii,(.L_x_7 - _Z24game_of_life_step_kernelPKmPmii)
        .other          _Z24game_of_life_step_kernelPKmPmii,@"STO_CUDA_ENTRY STV_DEFAULT"
_Z24game_of_life_step_kernelPKmPmii:
.text._Z24game_of_life_step_kernelPKmPmii:
[----:B------:R-:W-:Y:S01]  /*0000*/  LDC R1, c[0x0][0x37c] ;  /* 0x0000df00ff017b82 */ /* 0x000fe20000000800 */
[----:B------:R-:W0:Y:S07]  /*0010*/  S2R R0, SR_TID.Y ;  /* 0x0000000000007919 */ /* 0x000e2e0000002200 */
[----:B------:R-:W1:Y:S01]  /*0020*/  LDC R12, c[0x0][0x360] ;  /* 0x0000d800ff0c7b82 */ /* 0x000e620000000800 */
[----:B------:R-:W1:Y:S07]  /*0030*/  S2R R3, SR_TID.X ;  /* 0x0000000000037919 */ /* 0x000e6e0000002100 */
[----:B------:R-:W0:Y:S08]  /*0040*/  S2UR UR5, SR_CTAID.Y ;  /* 0x00000000000579c3 */ /* 0x000e300000002600 */
[----:B------:R-:W0:Y:S08]  /*0050*/  LDC R5, c[0x0][0x364] ;  /* 0x0000d900ff057b82 */ /* 0x000e300000000800 */
[----:B------:R-:W1:Y:S08]  /*0060*/  S2UR UR4, SR_CTAID.X ;  /* 0x00000000000479c3 */ /* 0x000e700000002500 */
[----:B------:R-:W2:Y:S01]  /*0070*/  LDC.64 R6, c[0x0][0x390] ;  /* 0x0000e400ff067b82 */ /* 0x000ea20000000a00 */
[----:B0-----:R-:W-:-:S02]  /*0080*/  IMAD R5, R5, UR5, R0 ;  /* 0x0000000505057c24 */ /* 0x001fc4000f8e0200 */
[----:B-1----:R-:W-:-:S03]  /*0090*/  IMAD R12, R12, UR4, R3 ;  /* 0x000000040c0c7c24 */ /* 0x002fc6000f8e0203 */
[----:B--2---:R-:W-:-:S04]  /*00a0*/  ISETP.GE.AND P0, PT, R5, R6, PT ;  /* 0x000000060500720c */ /* 0x004fc80003f06270 */
[----:B------:R-:W-:-:S13]  /*00b0*/  ISETP.GE.OR P0, PT, R12, R7, P0 ;  /* 0x000000070c00720c */ /* 0x000fda0000706670 */
[----:B------:R-:W-:Y:S05]  /*00c0*/  @P0 EXIT ;  /* 0x000000000000094d */ /* 0x000fea0003800000 */
[----:B------:R-:W0:Y:S01]  /*00d0*/  LDC.64 R10, c[0x0][0x380] ;  /* 0x0000e000ff0a7b82 */ /* 0x000e220000000a00 */
[C---:B------:R-:W-:Y:S01]  /*00e0*/  VIADD R0, R12.reuse, 0x1 ;  /* 0x000000010c007836 */ /* 0x040fe20000000000 */
[----:B------:R-:W1:Y:S01]  /*00f0*/  LDCU.64 UR4, c[0x0][0x358] ;  /* 0x00006b00ff0477ac */ /* 0x000e620008000a00 */
[----:B------:R-:W-:Y:S01]  /*0100*/  ISETP.GE.AND P2, PT, R12, 0x1, PT ;  /* 0x000000010c00780c */ /* 0x000fe20003f46270 */
[----:B------:R-:W-:Y:S02]  /*0110*/  IMAD.MOV.U32 R15, RZ, RZ, RZ ;  /* 0x000000ffff0f7224 */ /* 0x000fe400078e00ff */
[-C--:B------:R-:W-:Y:S01]  /*0120*/  ISETP.GE.AND P0, PT, R0, R7.reuse, PT ;  /* 0x000000070000720c */ /* 0x080fe20003f06270 */
[C---:B------:R-:W-:Y:S01]  /*0130*/  IMAD R0, R5.reuse, R7, R12 ;  /* 0x0000000705007224 */ /* 0x040fe200078e020c */
[----:B------:R-:W-:Y:S01]  /*0140*/  ISETP.EQ.OR P1, PT, R5, RZ, !P2 ;  /* 0x000000ff0500720c */ /* 0x000fe20005722670 */
[----:B------:R-:W-:Y:S02]  /*0150*/  IMAD.MOV.U32 R17, RZ, RZ, RZ ;  /* 0x000000ffff117224 */ /* 0x000fe400078e00ff */
[----:B------:R-:W-:-:S02]  /*0160*/  IMAD.IADD R3, R0, 0x1, -R7 ;  /* 0x0000000100037824 */ /* 0x000fc400078e0a07 */
[----:B0-----:R-:W-:-:S04]  /*0170*/  IMAD.WIDE R8, R0, 0x8, R10 ;  /* 0x0000000800087825 */ /* 0x001fc800078e020a */
[----:B------:R-:W-:Y:S01]  /*0180*/  IMAD.WIDE R10, R3, 0x8, R10 ;  /* 0x00000008030a7825 */ /* 0x000fe200078e020a */
[----:B-1----:R0:W5:Y:S04]  /*0190*/  @P2 LDG.E.CONSTANT R15, desc[UR4][R8.64+-0x4] ;  /* 0xfffffc04080f2981 */ /* 0x002168000c1e9900 */
[----:B------:R0:W5:Y:S04]  /*01a0*/  @!P0 LDG.E.CONSTANT R17, desc[UR4][R8.64+0x8] ;  /* 0x0000080408118981 */ /* 0x000168000c1e9900 */
[----:B------:R0:W5:Y:S04]  /*01b0*/  LDG.E.64.CONSTANT R2, desc[UR4][R8.64] ;  /* 0x0000000408027981 */ /* 0x000168000c1e9b00 */
[----:B------:R0:W5:Y:S01]  /*01c0*/  @!P1 LDG.E.CONSTANT R19, desc[UR4][R10.64+-0x4] ;  /* 0xfffffc040a139981 */ /* 0x000162000c1e9900 */
[----:B------:R-:W-:Y:S04]  /*01d0*/  BSSY.RECONVERGENT B1, `(.L_x_0) ;  /* 0x000000e000017945 */ /* 0x000fe80003800200 */
[----:B------:R-:W-:Y:S01]  /*01e0*/  BSSY.RELIABLE B0, `(.L_x_1) ;  /* 0x0000009000007945 */ /* 0x000fe20003800100 */
[----:B------:R-:W-:-:S03]  /*01f0*/  VIADD R13, R5, 0x1 ;  /* 0x00000001050d7836 */ /* 0x000fc60000000000 */
[----:B------:R-:W-:Y:S05]  /*0200*/  @!P1 BRA `(.L_x_2) ;  /* 0x0000000000189947 */ /* 0x000fea0003800000 */
[----:B------:R-:W-:Y:S01]  /*0210*/  ISETP.NE.AND P1, PT, R5, RZ, PT ;  /* 0x000000ff0500720c */ /* 0x000fe20003f25270 */
[----:B-----5:R-:W-:Y:S01]  /*0220*/  IMAD.MOV.U32 R19, RZ, RZ, RZ ;  /* 0x000000ffff137224 */ /* 0x020fe200078e00ff */
[----:B------:R-:W-:Y:S01]  /*0230*/  CS2R R4, SRZ ;  /* 0x0000000000047805 */ /* 0x000fe2000001ff00 */
[----:B------:R-:W-:-:S10]  /*0240*/  IMAD.MOV.U32 R21, RZ, RZ, RZ ;  /* 0x000000ffff157224 */ /* 0x000fd400078e00ff */
[----:B------:R-:W-:Y:S05]  /*0250*/  @!P1 BREAK.RELIABLE B0 ;  /* 0x0000000000009942 */ /* 0x000fea0003800100 */
[----:B------:R-:W-:Y:S05]  /*0260*/  @!P1 BRA `(.L_x_3) ;  /* 0x0000000000109947 */ /* 0x000fea0003800000 */
.L_x_2:
[----:B------:R-:W-:Y:S05]  /*0270*/  BSYNC.RELIABLE B0 ;  /* 0x0000000000007941 */ /* 0x000fea0003800100 */
.L_x_1:
[----:B------:R-:W-:Y:S01]  /*0280*/  IMAD.MOV.U32 R21, RZ, RZ, RZ ;  /* 0x000000ffff157224 */ /* 0x000fe200078e00ff */
[----:B------:R1:W5:Y:S05]  /*0290*/  LDG.E.64.CONSTANT R4, desc[UR4][R10.64] ;  /* 0x000000040a047981 */ /* 0x00036a000c1e9b00 */
[----:B------:R1:W5:Y:S02]  /*02a0*/  @!P0 LDG.E.CONSTANT R21, desc[UR4][R10.64+0x8] ;  /* 0x000008040a158981 */ /* 0x000364000c1e9900 */
.L_x_3:
[----:B------:R-:W-:Y:S05]  /*02b0*/  BSYNC.RECONVERGENT B1 ;  /* 0x0000000000017941 */ /* 0x000fea0003800200 */
.L_x_0:
[----:B------:R-:W-:Y:S05]  /*02c0*/  WARPSYNC.ALL ;  /* 0x0000000000007948 */ /* 0x000fea0003800000 */
[----:B------:R-:W-:Y:S01]  /*02d0*/  ISETP.GE.U32.AND P1, PT, R13, R6, PT ;  /* 0x000000060d00720c */ /* 0x000fe20003f26070 */
[----:B------:R-:W-:Y:S02]  /*02e0*/  IMAD.MOV.U32 R13, RZ, RZ, RZ ;  /* 0x000000ffff0d7224 */ /* 0x000fe400078e00ff */
[----:B------:R-:W-:Y:S01]  /*02f0*/  IMAD.WIDE R6, R7, 0x8, R8 ;  /* 0x0000000807067825 */ /* 0x000fe200078e0208 */
[----:B------:R-:W-:-:S13]  /*0300*/  ISETP.LT.OR P2, PT, R12, 0x1, P1 ;  /* 0x000000010c00780c */ /* 0x000fda0000f41670 */
[----:B------:R2:W5:Y:S02]  /*0310*/  @!P2 LDG.E.CONSTANT R13, desc[UR4][R6.64+-0x4] ;  /* 0xfffffc04060da981 */ /* 0x000564000c1e9900 */
[----:B-----5:R-:W-:Y:S01]  /*0320*/  SHF.L.W.U32.HI R19, R19, 0x1, R4 ;  /* 0x0000000113137819 */ /* 0x020fe20000010e04 */
[----:B------:R-:W-:Y:S01]  /*0330*/  BSSY.RECONVERGENT B1, `(.L_x_4) ;  /* 0x000001b000017945 */ /* 0x000fe20003800200 */
[----:B01----:R-:W-:Y:S02]  /*0340*/  SHF.L.W.U32.HI R10, R5, 0x1f, R21 ;  /* 0x0000001f050a7819 */ /* 0x003fe40000010e15 */
[C-C-:B------:R-:W-:Y:S02]  /*0350*/  SHF.L.W.U32.HI R14, R4.reuse, 0x1f, R5.reuse ;  /* 0x0000001f040e7819 */ /* 0x140fe40000010e05 */
[----:B------:R-:W-:Y:S02]  /*0360*/  SHF.L.W.U32.HI R21, R4, 0x1, R5 ;  /* 0x0000000104157819 */ /* 0x000fe40000010e05 */
[----:B------:R-:W-:-:S02]  /*0370*/  SHF.L.W.U32.HI R15, R15, 0x1, R2 ;  /* 0x000000010f0f7819 */ /* 0x000fc40000010e02 */
[----:B------:R-:W-:Y:S02]  /*0380*/  LOP3.LUT R12, R14, R19, R4, 0x96, !PT ;  /* 0x000000130e0c7212 */ /* 0x000fe400078e9604 */
[----:B------:R-:W-:Y:S02]  /*0390*/  SHF.L.W.U32.HI R16, R2, 0x1, R3 ;  /* 0x0000000102107819 */ /* 0x000fe40000010e03 */
[----:B------:R-:W-:Y:S02]  /*03a0*/  LOP3.LUT R25, R10, R21, R5, 0x96, !PT ;  /* 0x000000150a197212 */ /* 0x000fe400078e9605 */
[----:B------:R-:W-:Y:S02]  /*03b0*/  SHF.L.W.U32.HI R8, R2, 0x1f, R3 ;  /* 0x0000001f02087819 */ /* 0x000fe40000010e03 */
[----:B------:R-:W-:Y:S02]  /*03c0*/  LOP3.LUT R18, R12, R15, RZ, 0xc0, !PT ;  /* 0x0000000f0c127212 */ /* 0x000fe400078ec0ff */
[----:B------:R-:W-:-:S02]  /*03d0*/  SHF.L.W.U32.HI R23, R3, 0x1f, R17 ;  /* 0x0000001f03177819 */ /* 0x000fc40000010e11 */
[----:B------:R-:W-:Y:S02]  /*03e0*/  LOP3.LUT R14, R19, R4, R14, 0xe8, !PT ;  /* 0x00000004130e7212 */ /* 0x000fe400078ee80e */
[----:B------:R-:W-:Y:S02]  /*03f0*/  LOP3.LUT R20, R25, R16, RZ, 0xc0, !PT ;  /* 0x0000001019147212 */ /* 0x000fe400078ec0ff */
[----:B------:R-:W-:Y:S02]  /*0400*/  LOP3.LUT R17, R21, R5, R10, 0xe8, !PT ;  /* 0x0000000515117212 */ /* 0x000fe400078ee80a */
[CCC-:B------:R-:W-:Y:S02]  /*0410*/  LOP3.LUT R11, R8.reuse, R12.reuse, R15.reuse, 0x96, !PT ;  /* 0x0000000c080b7212 */ /* 0x1c0fe400078e960f */
[----:B------:R-:W-:Y:S02]  /*0420*/  LOP3.LUT R9, R8, R12, R15, 0x60, !PT ;  /* 0x0000000c08097212 */ /* 0x000fe400078e600f */
[----:B------:R-:W-:-:S02]  /*0430*/  LOP3.LUT R19, R18, R19, R4, 0x80, !PT ;  /* 0x0000001312137212 */ /* 0x000fc400078e8004 */
[----:B------:R-:W-:Y:S02]  /*0440*/  LOP3.LUT R8, R14, R12, R15, 0x78, !PT ;  /* 0x0000000c0e087212 */ /* 0x000fe400078e780f */
[----:B------:R-:W-:Y:S01]  /*0450*/  LOP3.LUT R18, R20, R21, R5, 0x80, !PT ;  /* 0x0000001514127212 */ /* 0x000fe200078e8005 */
[----:B------:R-:W-:Y:S01]  /*0460*/  IMAD.MOV.U32 R21, RZ, RZ, RZ ;  /* 0x000000ffff157224 */ /* 0x000fe200078e00ff */
[CCC-:B------:R-:W-:Y:S02]  /*0470*/  LOP3.LUT R15, R23.reuse, R25.reuse, R16.reuse, 0x96, !PT ;  /* 0x00000019170f7212 */ /* 0x1c0fe400078e9610 */
[----:B------:R-:W-:Y:S02]  /*0480*/  CS2R R4, SRZ ;  /* 0x0000000000047805 */ /* 0x000fe4000001ff00 */
[-CC-:B------:R-:W-:Y:S02]  /*0490*/  LOP3.LUT R12, R23, R25.reuse, R16.reuse, 0x60, !PT ;  /* 0x00000019170c7212 */ /* 0x180fe400078e6010 */
[----:B------:R-:W-:Y:S01]  /*04a0*/  LOP3.LUT R10, R17, R25, R16, 0x78, !PT ;  /* 0x00000019110a7212 */ /* 0x000fe200078e7810 */
[----:B--2---:R-:W-:Y:S06]  /*04b0*/  @P1 BRA `(.L_x_5) ;  /* 0x0000000000081947 */ /* 0x004fec0003800000 */
[----:B------:R0:W5:Y:S04]  /*04c0*/  @!P0 LDG.E.CONSTANT R21, desc[UR4][R6.64+0x8] ;  /* 0x0000080406158981 */ /* 0x000168000c1e9900 */
[----:B------:R0:W5:Y:S02]  /*04d0*/  LDG.E.64.CONSTANT R4, desc[UR4][R6.64] ;  /* 0x0000000406047981 */ /* 0x000164000c1e9b00 */
.L_x_5:
[----:B------:R-:W-:Y:S05]  /*04e0*/  BSYNC.RECONVERGENT B1 ;  /* 0x0000000000017941 */ /* 0x000fea0003800200 */
.L_x_4:
[----:B-----5:R-:W-:Y:S02]  /*04f0*/  SHF.L.W.U32.HI R16, R4, 0x1, R5 ;  /* 0x0000000104107819 */ /* 0x020fe40000010e05 */
[CCC-:B0-----:R-:W-:Y:S02]  /*0500*/  LOP3.LUT R6, R19.reuse, R9.reuse, R14.reuse, 0x78, !PT ;  /* 0x0000000913067212 */ /* 0x1c1fe400078e780e */
[----:B------:R-:W-:Y:S02]  /*0510*/  LOP3.LUT R19, R19, R9, R14, 0x80, !PT ;  /* 0x0000000913137212 */ /* 0x000fe400078e800e */
[CCC-:B------:R-:W-:Y:S02]  /*0520*/  LOP3.LUT R22, R18.reuse, R12.reuse, R17.reuse, 0x78, !PT ;  /* 0x0000000c12167212 */ /* 0x1c0fe400078e7811 */
[----:B------:R-:W-:Y:S02]  /*0530*/  LOP3.LUT R14, R18, R12, R17, 0x80, !PT ;  /* 0x0000000c120e7212 */ /* 0x000fe400078e8011 */
[----:B------:R-:W-:-:S02]  /*0540*/  LOP3.LUT R7, R5, R16, R15, 0x60, !PT ;  /* 0x0000001005077212 */ /* 0x000fc400078e600f */
[----:B------:R-:W-:Y:S02]  /*0550*/  LOP3.LUT R17, R16, R15, RZ, 0xc0, !PT ;  /* 0x0000000f10117212 */ /* 0x000fe400078ec0ff */
[----:B------:R-:W-:Y:S02]  /*0560*/  LOP3.LUT R25, R10, R16, R15, 0x80, !PT ;  /* 0x000000100a197212 */ /* 0x000fe400078e800f */
[----:B------:R-:W-:Y:S02]  /*0570*/  SHF.L.W.U32.HI R18, R13, 0x1, R4 ;  /* 0x000000010d127819 */ /* 0x000fe40000010e04 */
[-CC-:B------:R-:W-:Y:S02]  /*0580*/  LOP3.LUT R20, R7, R10.reuse, R12.reuse, 0x60, !PT ;  /* 0x0000000a07147212 */ /* 0x180fe400078e600c */
[----:B------:R-:W-:Y:S02]  /*0590*/  LOP3.LUT R12, R17, R10, R12, 0x96, !PT ;  /* 0x0000000a110c7212 */ /* 0x000fe400078e960c */
[----:B------:R-:W-:-:S02]  /*05a0*/  LOP3.LUT R23, R14, R25, R22, 0x78, !PT ;  /* 0x000000190e177212 */ /* 0x000fc400078e7816 */
[CC--:B------:R-:W-:Y:S02]  /*05b0*/  LOP3.LUT R10, R4.reuse, R18.reuse, R11, 0x60, !PT ;  /* 0x00000012040a7212 */ /* 0x0c0fe400078e600b */
[C---:B------:R-:W-:Y:S02]  /*05c0*/  SHF.L.W.U32.HI R13, R4.reuse, 0x1f, R5 ;  /* 0x0000001f040d7819 */ /* 0x040fe40000010e05 */
[----:B------:R-:W-:Y:S02]  /*05d0*/  LOP3.LUT R14, R4, R18, R11, 0x96, !PT ;  /* 0x00000012040e7212 */ /* 0x000fe400078e960b */
[----:B------:R-:W-:Y:S02]  /*05e0*/  LOP3.LUT R4, R18, R11, RZ, 0xc0, !PT ;  /* 0x0000000b12047212 */ /* 0x000fe400078ec0ff */
[----:B------:R-:W-:Y:S02]  /*05f0*/  LOP3.LUT R15, R5, R16, R15, 0x96, !PT ;  /* 0x00000010050f7212 */ /* 0x000fe400078e960f */
[----:B------:R-:W-:-:S02]  /*0600*/  LOP3.LUT R17, R20, R25, R22, 0x96, !PT ;  /* 0x0000001914117212 */ /* 0x000fc400078e9616 */
[----:B------:R-:W-:Y:S02]  /*0610*/  LOP3.LUT R20, R20, R25, R22, 0x60, !PT ;  /* 0x0000001914147212 */ /* 0x000fe400078e6016 */
[----:B------:R-:W-:Y:S02]  /*0620*/  SHF.L.W.U32.HI R16, R5, 0x1f, R21 ;  /* 0x0000001f05107819 */ /* 0x000fe40000010e15 */
[----:B------:R-:W-:Y:S02]  /*0630*/  LOP3.LUT R22, R8, R18, R11, 0x80, !PT ;  /* 0x0000001208167212 */ /* 0x000fe400078e800b */
[-CC-:B------:R-:W-:Y:S02]  /*0640*/  LOP3.LUT R21, R10, R8.reuse, R9.reuse, 0x60, !PT ;  /* 0x000000080a157212 */ /* 0x180fe400078e6009 */
[----:B------:R-:W-:Y:S02]  /*0650*/  LOP3.LUT R9, R4, R8, R9, 0x96, !PT ;  /* 0x0000000804097212 */ /* 0x000fe400078e9609 */
[----:B------:R-:W-:Y:S01]  /*0660*/  LOP3.LUT R18, R23, R20, RZ, 0x3c, !PT ;  /* 0x0000001417127212 */ /* 0x000fe200078e3cff */
[----:B------:R-:W0:Y:S01]  /*0670*/  LDC.64 R4, c[0x0][0x388] ;  /* 0x0000e200ff047b82 */ /* 0x000e220000000a00 */
[----:B------:R-:W-:-:S02]  /*0680*/  LOP3.LUT R20, R19, R22, R6, 0x78, !PT ;  /* 0x0000001613147212 */ /* 0x000fc400078e7806 */
[CCC-:B------:R-:W-:Y:S02]  /*0690*/  LOP3.LUT R11, R21.reuse, R22.reuse, R6.reuse, 0x60, !PT ;  /* 0x00000016150b7212 */ /* 0x1c0fe400078e6006 */
[----:B------:R-:W-:Y:S02]  /*06a0*/  LOP3.LUT R19, R21, R22, R6, 0x96, !PT ;  /* 0x0000001615137212 */ /* 0x000fe400078e9606 */
[----:B------:R-:W-:Y:S02]  /*06b0*/  LOP3.LUT R6, R12, R15, R16, 0x80, !PT ;  /* 0x0000000f0c067212 */ /* 0x000fe400078e8010 */
[----:B------:R-:W-:Y:S02]  /*06c0*/  LOP3.LUT R11, R20, R11, RZ, 0x3c, !PT ;  /* 0x0000000b140b7212 */ /* 0x000fe400078e3cff */
[----:B------:R-:W-:Y:S02]  /*06d0*/  LOP3.LUT R8, R9, R14, R13, 0x80, !PT ;  /* 0x0000000e09087212 */ /* 0x000fe400078e800d */
[----:B------:R-:W-:-:S02]  /*06e0*/  LOP3.LUT R20, R12, R7, RZ, 0x3c, !PT ;  /* 0x000000070c147212 */ /* 0x000fc400078e3cff */
[----:B------:R-:W-:Y:S02]  /*06f0*/  LOP3.LUT R17, R17, R6, R18, 0x7e, !PT ;  /* 0x0000000611117212 */ /* 0x000fe400078e7e12 */
[----:B------:R-:W-:Y:S02]  /*0700*/  LOP3.LUT R8, R19, R8, R11, 0x7e, !PT ;  /* 0x0000000813087212 */ /* 0x000fe400078e7e0b */
[----:B------:R-:W-:Y:S02]  /*0710*/  LOP3.LUT R11, R9, R10, RZ, 0x3c, !PT ;  /* 0x0000000a090b7212 */ /* 0x000fe400078e3cff */
[-CC-:B------:R-:W-:Y:S02]  /*0720*/  LOP3.LUT R18, R20, R15.reuse, R16.reuse, 0x78, !PT ;  /* 0x0000000f14127212 */ /* 0x180fe400078e7810 */
[CC--:B------:R-:W-:Y:S01]  /*0730*/  LOP3.LUT R6, R17.reuse, R15.reuse, R16, 0x6, !PT ;  /* 0x0000000f11067212 */ /* 0x0c0fe200078e0610 */
[----:B0-----:R-:W-:Y:S01]  /*0740*/  IMAD.WIDE R4, R0, 0x8, R4 ;  /* 0x0000000800047825 */ /* 0x001fe200078e0204 */
[----:B------:R-:W-:-:S02]  /*0750*/  LOP3.LUT R15, R17, R15, R16, 0xf6, !PT ;  /* 0x0000000f110f7212 */ /* 0x000fc400078ef610 */
[-CC-:B------:R-:W-:Y:S02]  /*0760*/  LOP3.LUT R16, R11, R14.reuse, R13.reuse, 0x78, !PT ;  /* 0x0000000e0b107212 */ /* 0x180fe400078e780d */
[CCC-:B------:R-:W-:Y:S02]  /*0770*/  LOP3.LUT R11, R8.reuse, R14.reuse, R13.reuse, 0xf6, !PT ;  /* 0x0000000e080b7212 */ /* 0x1c0fe400078ef60d */
[----:B------:R-:W-:Y:S02]  /*0780*/  LOP3.LUT R13, R8, R14, R13, 0x6, !PT ;  /* 0x0000000e080d7212 */ /* 0x000fe400078e060d */
[----:B------:R-:W-:Y:S02]  /*0790*/  LOP3.LUT R12, R6, R12, R7, 0x60, !PT ;  /* 0x0000000c060c7212 */ /* 0x000fe400078e6007 */
[----:B------:R-:W-:Y:S02]  /*07a0*/  LOP3.LUT R3, R3, R18, R15, 0x40, !PT ;  /* 0x0000001203037212 */ /* 0x000fe400078e400f */
[----:B------:R-:W-:-:S02]  /*07b0*/  LOP3.LUT R2, R2, R16, R11, 0x40, !PT ;  /* 0x0000001002027212 */ /* 0x000fc400078e400b */
[----:B------:R-:W-:Y:S02]  /*07c0*/  LOP3.LUT R9, R13, R9, R10, 0x60, !PT ;  /* 0x000000090d097212 */ /* 0x000fe400078e600a */
[----:B------:R-:W-:Y:S02]  /*07d0*/  LOP3.LUT R3, R3, R12, RZ, 0xfc, !PT ;  /* 0x0000000c03037212 */ /* 0x000fe400078efcff */
[----:B------:R-:W-:-:S05]  /*07e0*/  LOP3.LUT R2, R2, R9, RZ, 0xfc, !PT ;  /* 0x0000000902027212 */ /* 0x000fca00078efcff */
[----:B------:R-:W-:Y:S01]  /*07f0*/  STG.E.64 desc[UR4][R4.64], R2 ;  /* 0x0000000204007986 */ /* 0x000fe2000c101b04 */
[----:B------:R-:W-:Y:S05]  /*0800*/  EXIT ;  /* 0x000000000000794d */ /* 0x000fea0003800000 */
.L_x_6:
[----:B------:R-:W-:-:S00]  /*0810*/  BRA `(.L_x_6) ;  /* 0xfffffffc00fc7947 */ /* 0x000fc0000383ffff */
[----:B------:R-:W-:-:S00]  /*0820*/  NOP ;  /* 0x0000000000007918 */ /* 0x000fc00000000000 */
        /* <DEDUP_REMOVED lines=13> */
.L_x_7:


//--------------------- .nv.shared.reserved.0     --------------------------
	.section	.nv.shared.reserved.0,"aw",@nobits
	.weak		__nv_reservedSMEM_offset_0_alias
	.size		__nv_reservedSMEM_offset_0_alias, 0, 64
	.other		__nv_reservedSMEM_offset_0_alias,@"STO_CUDA_RESERVED_SHARED STV_DEFAULT"
__nv_reservedSMEM_offset_0_alias:
	.zero		0
	.zero		64


//--------------------- .nv.constant0._Z24game_of_life_step_kernelPKmPmii --------------------------
	.section	.nv.constant0._Z24game_of_life_step_kernelPKmPmii,"a",@progbits
	.sectionflags	@""
	.align	4
.nv.constant0._Z24game_of_life_step_kernelPKmPmii:
	.zero		920


//--------------------- SYMBOLS --------------------------

	.type		.nv.reservedSmem.offset0,@object
	.size		.nv.reservedSmem.offset0,0x4
